//
// Generated by NVIDIA NVVM Compiler
//
// Compiler Build ID: CL-36424714
// Cuda compilation tools, release 13.0, V13.0.88
// Based on NVVM 20.0.0
//

.version 9.0
.target sm_100
.address_size 64

	// .globl	_Z8kernel_1iiPfS_
.extern .func  (.param .b32 func_retval0) vprintf
(
	.param .b64 vprintf_param_0,
	.param .b64 vprintf_param_1
)
;
// _ZZ15kernel_2_sharediiPfS_E11temp_answer has been demoted
.global .align 1 .b8 $str[14] = {37, 100, 32, 86, 97, 108, 117, 101, 32, 37, 102, 32, 10};

.visible .entry _Z8kernel_1iiPfS_(
	.param .u32 _Z8kernel_1iiPfS__param_0,
	.param .u32 _Z8kernel_1iiPfS__param_1,
	.param .u64 .ptr .align 1 _Z8kernel_1iiPfS__param_2,
	.param .u64 .ptr .align 1 _Z8kernel_1iiPfS__param_3
)
{
	.reg .pred 	%p<10>;
	.reg .b32 	%r<35>;
	.reg .b32 	%f<83>;
	.reg .b64 	%rd<43>;

	ld.param.u32 	%r23, [_Z8kernel_1iiPfS__param_0];
	ld.param.u32 	%r24, [_Z8kernel_1iiPfS__param_1];
	ld.param.u64 	%rd3, [_Z8kernel_1iiPfS__param_2];
	ld.param.u64 	%rd2, [_Z8kernel_1iiPfS__param_3];
	cvta.to.global.u64 	%rd1, %rd3;
	mov.u32 	%r1, %tid.x;
	setp.lt.s32 	%p1, %r24, 1;
	mov.f32 	%f82, 0f00000000;
	@%p1 bra 	$L__BB0_13;
	and.b32  	%r2, %r24, 15;
	setp.lt.u32 	%p2, %r24, 16;
	mov.f32 	%f82, 0f00000000;
	mov.b32 	%r31, 0;
	@%p2 bra 	$L__BB0_4;
	and.b32  	%r31, %r24, 2147483632;
	neg.s32 	%r29, %r31;
	shl.b32 	%r5, %r23, 4;
	mov.f32 	%f82, 0f00000000;
	mul.wide.s32 	%rd6, %r23, 4;
	mov.u32 	%r28, %r1;
$L__BB0_3:
	.pragma "nounroll";
	mul.wide.s32 	%rd4, %r28, 4;
	add.s64 	%rd5, %rd1, %rd4;
	ld.global.f32 	%f18, [%rd5];
	add.f32 	%f19, %f82, %f18;
	add.s64 	%rd7, %rd5, %rd6;
	ld.global.f32 	%f20, [%rd7];
	add.f32 	%f21, %f19, %f20;
	add.s64 	%rd8, %rd7, %rd6;
	ld.global.f32 	%f22, [%rd8];
	add.f32 	%f23, %f21, %f22;
	add.s64 	%rd9, %rd8, %rd6;
	ld.global.f32 	%f24, [%rd9];
	add.f32 	%f25, %f23, %f24;
	add.s64 	%rd10, %rd9, %rd6;
	ld.global.f32 	%f26, [%rd10];
	add.f32 	%f27, %f25, %f26;
	add.s64 	%rd11, %rd10, %rd6;
	ld.global.f32 	%f28, [%rd11];
	add.f32 	%f29, %f27, %f28;
	add.s64 	%rd12, %rd11, %rd6;
	ld.global.f32 	%f30, [%rd12];
	add.f32 	%f31, %f29, %f30;
	add.s64 	%rd13, %rd12, %rd6;
	ld.global.f32 	%f32, [%rd13];
	add.f32 	%f33, %f31, %f32;
	add.s64 	%rd14, %rd13, %rd6;
	ld.global.f32 	%f34, [%rd14];
	add.f32 	%f35, %f33, %f34;
	add.s64 	%rd15, %rd14, %rd6;
	ld.global.f32 	%f36, [%rd15];
	add.f32 	%f37, %f35, %f36;
	add.s64 	%rd16, %rd15, %rd6;
	ld.global.f32 	%f38, [%rd16];
	add.f32 	%f39, %f37, %f38;
	add.s64 	%rd17, %rd16, %rd6;
	ld.global.f32 	%f40, [%rd17];
	add.f32 	%f41, %f39, %f40;
	add.s64 	%rd18, %rd17, %rd6;
	ld.global.f32 	%f42, [%rd18];
	add.f32 	%f43, %f41, %f42;
	add.s64 	%rd19, %rd18, %rd6;
	ld.global.f32 	%f44, [%rd19];
	add.f32 	%f45, %f43, %f44;
	add.s64 	%rd20, %rd19, %rd6;
	ld.global.f32 	%f46, [%rd20];
	add.f32 	%f47, %f45, %f46;
	add.s64 	%rd21, %rd20, %rd6;
	ld.global.f32 	%f48, [%rd21];
	add.f32 	%f82, %f47, %f48;
	add.s32 	%r29, %r29, 16;
	add.s32 	%r28, %r28, %r5;
	setp.ne.s32 	%p3, %r29, 0;
	@%p3 bra 	$L__BB0_3;
$L__BB0_4:
	setp.eq.s32 	%p4, %r2, 0;
	@%p4 bra 	$L__BB0_13;
	and.b32  	%r11, %r24, 7;
	setp.lt.u32 	%p5, %r2, 8;
	@%p5 bra 	$L__BB0_7;
	mad.lo.s32 	%r26, %r31, %r23, %r1;
	mul.wide.s32 	%rd22, %r26, 4;
	add.s64 	%rd23, %rd1, %rd22;
	ld.global.f32 	%f50, [%rd23];
	add.f32 	%f51, %f82, %f50;
	mul.wide.s32 	%rd24, %r23, 4;
	add.s64 	%rd25, %rd23, %rd24;
	ld.global.f32 	%f52, [%rd25];
	add.f32 	%f53, %f51, %f52;
	add.s64 	%rd26, %rd25, %rd24;
	ld.global.f32 	%f54, [%rd26];
	add.f32 	%f55, %f53, %f54;
	add.s64 	%rd27, %rd26, %rd24;
	ld.global.f32 	%f56, [%rd27];
	add.f32 	%f57, %f55, %f56;
	add.s64 	%rd28, %rd27, %rd24;
	ld.global.f32 	%f58, [%rd28];
	add.f32 	%f59, %f57, %f58;
	add.s64 	%rd29, %rd28, %rd24;
	ld.global.f32 	%f60, [%rd29];
	add.f32 	%f61, %f59, %f60;
	add.s64 	%rd30, %rd29, %rd24;
	ld.global.f32 	%f62, [%rd30];
	add.f32 	%f63, %f61, %f62;
	add.s64 	%rd31, %rd30, %rd24;
	ld.global.f32 	%f64, [%rd31];
	add.f32 	%f82, %f63, %f64;
	add.s32 	%r31, %r31, 8;
$L__BB0_7:
	setp.eq.s32 	%p6, %r11, 0;
	@%p6 bra 	$L__BB0_13;
	and.b32  	%r14, %r24, 3;
	setp.lt.u32 	%p7, %r11, 4;
	@%p7 bra 	$L__BB0_10;
	mad.lo.s32 	%r27, %r31, %r23, %r1;
	mul.wide.s32 	%rd32, %r27, 4;
	add.s64 	%rd33, %rd1, %rd32;
	ld.global.f32 	%f66, [%rd33];
	add.f32 	%f67, %f82, %f66;
	mul.wide.s32 	%rd34, %r23, 4;
	add.s64 	%rd35, %rd33, %rd34;
	ld.global.f32 	%f68, [%rd35];
	add.f32 	%f69, %f67, %f68;
	add.s64 	%rd36, %rd35, %rd34;
	ld.global.f32 	%f70, [%rd36];
	add.f32 	%f71, %f69, %f70;
	add.s64 	%rd37, %rd36, %rd34;
	ld.global.f32 	%f72, [%rd37];
	add.f32 	%f82, %f71, %f72;
	add.s32 	%r31, %r31, 4;
$L__BB0_10:
	setp.eq.s32 	%p8, %r14, 0;
	@%p8 bra 	$L__BB0_13;
	mad.lo.s32 	%r34, %r31, %r23, %r1;
	neg.s32 	%r33, %r14;
$L__BB0_12:
	.pragma "nounroll";
	mul.wide.s32 	%rd38, %r34, 4;
	add.s64 	%rd39, %rd1, %rd38;
	ld.global.f32 	%f73, [%rd39];
	add.f32 	%f82, %f82, %f73;
	add.s32 	%r34, %r34, %r23;
	add.s32 	%r33, %r33, 1;
	setp.ne.s32 	%p9, %r33, 0;
	@%p9 bra 	$L__BB0_12;
$L__BB0_13:
	cvta.to.global.u64 	%rd40, %rd2;
	mul.wide.u32 	%rd41, %r1, 4;
	add.s64 	%rd42, %rd40, %rd41;
	st.global.f32 	[%rd42], %f82;
	ret;

}
	// .globl	_Z15kernel_2_sharediiPfS_
.visible .entry _Z15kernel_2_sharediiPfS_(
	.param .u32 _Z15kernel_2_sharediiPfS__param_0,
	.param .u32 _Z15kernel_2_sharediiPfS__param_1,
	.param .u64 .ptr .align 1 _Z15kernel_2_sharediiPfS__param_2,
	.param .u64 .ptr .align 1 _Z15kernel_2_sharediiPfS__param_3
)
{
	.local .align 16 .b8 	__local_depot1[16];
	.reg .b64 	%SP;
	.reg .b64 	%SPL;
	.reg .pred 	%p<6>;
	.reg .b32 	%r<25>;
	.reg .b32 	%f<6>;
	.reg .b64 	%rd<13>;
	.reg .b64 	%fd<2>;
	// demoted variable
	.shared .align 4 .b8 _ZZ15kernel_2_sharediiPfS_E11temp_answer[128];
	mov.u64 	%SPL, __local_depot1;
	cvta.local.u64 	%SP, %SPL;
	ld.param.u32 	%r5, [_Z15kernel_2_sharediiPfS__param_0];
	ld.param.u32 	%r6, [_Z15kernel_2_sharediiPfS__param_1];
	ld.param.u64 	%rd2, [_Z15kernel_2_sharediiPfS__param_2];
	ld.param.u64 	%rd3, [_Z15kernel_2_sharediiPfS__param_3];
	mov.u32 	%r1, %tid.y;
	setp.ne.s32 	%p1, %r1, 0;
	@%p1 bra 	$L__BB1_2;
	mov.u32 	%r7, %tid.x;
	shl.b32 	%r8, %r7, 2;
	mov.u32 	%r9, _ZZ15kernel_2_sharediiPfS_E11temp_answer;
	add.s32 	%r10, %r9, %r8;
	mov.b32 	%r11, 0;
	st.shared.u32 	[%r10], %r11;
$L__BB1_2:
	bar.sync 	0;
	mov.u32 	%r12, %ctaid.x;
	mov.u32 	%r13, %ntid.x;
	mov.u32 	%r14, %tid.x;
	mad.lo.s32 	%r2, %r12, %r13, %r14;
	mov.u32 	%r15, %ctaid.y;
	mov.u32 	%r16, %ntid.y;
	mad.lo.s32 	%r17, %r15, %r16, %r1;
	mad.lo.s32 	%r3, %r17, %r5, %r2;
	shl.b32 	%r18, %r14, 2;
	mov.u32 	%r19, _ZZ15kernel_2_sharediiPfS_E11temp_answer;
	add.s32 	%r4, %r19, %r18;
	cvta.to.global.u64 	%rd4, %rd2;
	mul.wide.s32 	%rd5, %r3, 4;
	add.s64 	%rd1, %rd4, %rd5;
	ld.global.f32 	%f1, [%rd1];
	atom.shared.add.f32 	%f2, [%r4], %f1;
	bar.sync 	0;
	setp.ne.s32 	%p2, %r15, 1;
	or.b32  	%r20, %r14, %r12;
	or.b32  	%r21, %r20, %r1;
	setp.ne.s32 	%p3, %r21, 0;
	or.pred  	%p4, %p2, %p3;
	@%p4 bra 	$L__BB1_4;
	add.u64 	%rd6, %SP, 0;
	add.u64 	%rd7, %SPL, 0;
	ld.global.f32 	%f3, [%rd1];
	cvt.f64.f32 	%fd1, %f3;
	st.local.u32 	[%rd7], %r3;
	st.local.f64 	[%rd7+8], %fd1;
	mov.u64 	%rd8, $str;
	cvta.global.u64 	%rd9, %rd8;
	{ // callseq 0, 0
	.param .b64 param0;
	st.param.b64 	[param0], %rd9;
	.param .b64 param1;
	st.param.b64 	[param1], %rd6;
	.param .b32 retval0;
	call.uni (retval0), 
	vprintf, 
	(
	param0, 
	param1
	);
	ld.param.b32 	%r22, [retval0];
	} // callseq 0
$L__BB1_4:
	add.s32 	%r24, %r6, -1;
	setp.ne.s32 	%p5, %r1, %r24;
	@%p5 bra 	$L__BB1_6;
	cvta.to.global.u64 	%rd10, %rd3;
	mul.wide.s32 	%rd11, %r2, 4;
	add.s64 	%rd12, %rd10, %rd11;
	ld.shared.f32 	%f4, [%r4];
	atom.global.add.f32 	%f5, [%rd12], %f4;
$L__BB1_6:
	bar.sync 	0;
	ret;

}


// ===== COMPILED SASS (sm_100) =====

	.target	sm_100

	.elftype	@"ET_EXEC"


//--------------------- .note.nv.tkinfo           --------------------------
	.section	.note.nv.tkinfo,"",@"SHT_NOTE"
	.sectionflags	@"SHF_NOTE_NV_TKINFO"
	.tkinfo
        /*0018*/ 	.word	0x00000002
        /*0030*/ 	.string	""
        /*0030*/ 	.string	"ptxas"
        /*0030*/ 	.string	"Cuda compilation tools, release 13.0, V13.0.88"
        /*0030*/ 	.string	"Build cuda_13.0.r13.0/compiler.36424714_0"
        /*0030*/ 	.string	"-arch sm_100 -m 64 "



//--------------------- .note.nv.cuinfo           --------------------------
	.section	.note.nv.cuinfo,"",@"SHT_NOTE"
	.sectionflags	@"SHF_NOTE_NV_CUINFO"
        /*0018*/ 	.short	0x0002
        /*001a*/ 	.short	0x0064
        /*001c*/ 	.short	0x0082
	.zero		2


//--------------------- .nv.info                  --------------------------
	.section	.nv.info,"",@"SHT_CUDA_INFO"
	.align	4


	//----- nvinfo : EIATTR_REGCOUNT
	.align		4
        /*0000*/ 	.byte	0x04, 0x2f
        /*0002*/ 	.short	(.L_2 - .L_1)
	.align		4
.L_1:
        /*0004*/ 	.word	index@(_Z8kernel_1iiPfS_)
        /*0008*/ 	.word	0x00000020


	//----- nvinfo : EIATTR_FRAME_SIZE
	.align		4
.L_2:
        /*000c*/ 	.byte	0x04, 0x11
        /*000e*/ 	.short	(.L_4 - .L_3)
	.align		4
.L_3:
        /*0010*/ 	.word	index@(_Z8kernel_1iiPfS_)
        /*0014*/ 	.word	0x00000000


	//----- nvinfo : EIATTR_REGCOUNT
	.align		4
.L_4:
        /*0018*/ 	.byte	0x04, 0x2f
        /*001a*/ 	.short	(.L_6 - .L_5)
	.align		4
.L_5:
        /*001c*/ 	.word	index@(_Z15kernel_2_sharediiPfS_)
        /*0020*/ 	.word	0x00000018


	//----- nvinfo : EIATTR_FRAME_SIZE
	.align		4
.L_6:
        /*0024*/ 	.byte	0x04, 0x11
        /*0026*/ 	.short	(.L_8 - .L_7)
	.align		4
.L_7:
        /*0028*/ 	.word	index@(_Z15kernel_2_sharediiPfS_)
        /*002c*/ 	.word	0x00000010


	//----- nvinfo : EIATTR_MIN_STACK_SIZE
	.align		4
.L_8:
        /*0030*/ 	.byte	0x04, 0x12
        /*0032*/ 	.short	(.L_10 - .L_9)
	.align		4
.L_9:
        /*0034*/ 	.word	index@(_Z15kernel_2_sharediiPfS_)
        /*0038*/ 	.word	0x00000010


	//----- nvinfo : EIATTR_MIN_STACK_SIZE
	.align		4
.L_10:
        /*003c*/ 	.byte	0x04, 0x12
        /*003e*/ 	.short	(.L_12 - .L_11)
	.align		4
.L_11:
        /*0040*/ 	.word	index@(_Z8kernel_1iiPfS_)
        /*0044*/ 	.word	0x00000000
.L_12:


//--------------------- .nv.compat                --------------------------
	.section	.nv.compat,"",@"SHT_CUDA_COMPAT_INFO"
	.align	4
        /*0000*/ 	.byte	0x02, 0x09, 0x00, 0x00, 0x02, 0x02, 0x01, 0x00, 0x02, 0x05, 0x05, 0x00, 0x03, 0x07, 0x01, 0x01
        /*0010*/ 	.byte	0x02, 0x03, 0x00, 0x00, 0x02, 0x06, 0x01, 0x00, 0x04, 0x0b, 0x08, 0x00, 0x09, 0x00, 0x00, 0x00
        /*0020*/ 	.byte	0x00, 0x00, 0x00, 0x00


//--------------------- .nv.info._Z15kernel_2_sharediiPfS_ --------------------------
	.section	.nv.info._Z15kernel_2_sharediiPfS_,"",@"SHT_CUDA_INFO"
	.sectionflags	@""
	.align	4


	//----- nvinfo : EIATTR_CUDA_API_VERSION
	.align		4
        /*0000*/ 	.byte	0x04, 0x37
        /*0002*/ 	.short	(.L_14 - .L_13)
.L_13:
        /*0004*/ 	.word	0x00000082


	//----- nvinfo : EIATTR_KPARAM_INFO
	.align		4
.L_14:
        /*0008*/ 	.byte	0x04, 0x17
        /*000a*/ 	.short	(.L_16 - .L_15)
.L_15:
        /*000c*/ 	.word	0x00000000
        /*0010*/ 	.short	0x0003
        /*0012*/ 	.short	0x0010
        /*0014*/ 	.byte	0x00, 0xf5, 0x21, 0x00


	//----- nvinfo : EIATTR_KPARAM_INFO
	.align		4
.L_16:
        /*0018*/ 	.byte	0x04, 0x17
        /*001a*/ 	.short	(.L_18 - .L_17)
.L_17:
        /*001c*/ 	.word	0x00000000
        /*0020*/ 	.short	0x0002
        /*0022*/ 	.short	0x0008
        /*0024*/ 	.byte	0x00, 0xf5, 0x21, 0x00


	//----- nvinfo : EIATTR_KPARAM_INFO
	.align		4
.L_18:
        /*0028*/ 	.byte	0x04, 0x17
        /*002a*/ 	.short	(.L_20 - .L_19)
.L_19:
        /*002c*/ 	.word	0x00000000
        /*0030*/ 	.short	0x0001
        /*0032*/ 	.short	0x0004
        /*0034*/ 	.byte	0x00, 0xf0, 0x11, 0x00


	//----- nvinfo : EIATTR_KPARAM_INFO
	.align		4
.L_20:
        /*0038*/ 	.byte	0x04, 0x17
        /*003a*/ 	.short	(.L_22 - .L_21)
.L_21:
        /*003c*/ 	.word	0x00000000
        /*0040*/ 	.short	0x0000
        /*0042*/ 	.short	0x0000
        /*0044*/ 	.byte	0x00, 0xf0, 0x11, 0x00


	//----- nvinfo : EIATTR_SPARSE_MMA_MASK
	.align		4
.L_22:
        /*0048*/ 	.byte	0x03, 0x50
        /*004a*/ 	.short	0x0000


	//----- nvinfo : EIATTR_MAXREG_COUNT
	.align		4
        /*004c*/ 	.byte	0x03, 0x1b
        /*004e*/ 	.short	0x00ff


	//----- nvinfo : EIATTR_NUM_BARRIERS
	.align		4
        /*0050*/ 	.byte	0x02, 0x4c
        /*0052*/ 	.byte	0x01
	.zero		1


	//----- nvinfo : EIATTR_EXTERNS
	.align		4
        /*0054*/ 	.byte	0x04, 0x0f
        /*0056*/ 	.short	(.L_24 - .L_23)


	//   ....[0]....
	.align		4
.L_23:
        /*0058*/ 	.word	index@(vprintf)


	//----- nvinfo : EIATTR_MERCURY_ISA_VERSION
	.align		4
.L_24:
        /*005c*/ 	.byte	0x03, 0x5f
        /*005e*/ 	.short	0x0101


	//----- nvinfo : EIATTR_VRC_CTA_INIT_COUNT
	.align		4
        /*0060*/ 	.byte	0x02, 0x4a
	.zero		1
	.zero		1


	//----- nvinfo : EIATTR_SYSCALL_OFFSETS
	.align		4
        /*0064*/ 	.byte	0x04, 0x46
        /*0066*/ 	.short	(.L_26 - .L_25)


	//   ....[0]....
.L_25:
        /*0068*/ 	.word	0x00000300


	//----- nvinfo : EIATTR_EXIT_INSTR_OFFSETS
	.align		4
.L_26:
        /*006c*/ 	.byte	0x04, 0x1c
        /*006e*/ 	.short	(.L_28 - .L_27)


	//   ....[0]....
.L_27:
        /*0070*/ 	.word	0x000003c0


	//----- nvinfo : EIATTR_CRS_STACK_SIZE
	.align		4
.L_28:
        /*0074*/ 	.byte	0x04, 0x1e
        /*0076*/ 	.short	(.L_30 - .L_29)
.L_29:
        /*0078*/ 	.word	0x00000000


	//----- nvinfo : EIATTR_CBANK_PARAM_SIZE
	.align		4
.L_30:
        /*007c*/ 	.byte	0x03, 0x19
        /*007e*/ 	.short	0x0018


	//----- nvinfo : EIATTR_PARAM_CBANK
	.align		4
        /*0080*/ 	.byte	0x04, 0x0a
        /*0082*/ 	.short	(.L_32 - .L_31)
	.align		4
.L_31:
        /*0084*/ 	.word	index@(.nv.constant0._Z15kernel_2_sharediiPfS_)
        /*0088*/ 	.short	0x0380
        /*008a*/ 	.short	0x0018


	//----- nvinfo : EIATTR_SW_WAR
	.align		4
.L_32:
        /*008c*/ 	.byte	0x04, 0x36
        /*008e*/ 	.short	(.L_34 - .L_33)
.L_33:
        /*0090*/ 	.word	0x00000008
.L_34:


//--------------------- .nv.info._Z8kernel_1iiPfS_ --------------------------
	.section	.nv.info._Z8kernel_1iiPfS_,"",@"SHT_CUDA_INFO"
	.sectionflags	@""
	.align	4


	//----- nvinfo : EIATTR_CUDA_API_VERSION
	.align		4
        /*0000*/ 	.byte	0x04, 0x37
        /*0002*/ 	.short	(.L_36 - .L_35)
.L_35:
        /*0004*/ 	.word	0x00000082


	//----- nvinfo : EIATTR_KPARAM_INFO
	.align		4
.L_36:
        /*0008*/ 	.byte	0x04, 0x17
        /*000a*/ 	.short	(.L_38 - .L_37)
.L_37:
        /*000c*/ 	.word	0x00000000
        /*0010*/ 	.short	0x0003
        /*0012*/ 	.short	0x0010
        /*0014*/ 	.byte	0x00, 0xf5, 0x21, 0x00


	//----- nvinfo : EIATTR_KPARAM_INFO
	.align		4
.L_38:
        /*0018*/ 	.byte	0x04, 0x17
        /*001a*/ 	.short	(.L_40 - .L_39)
.L_39:
        /*001c*/ 	.word	0x00000000
        /*0020*/ 	.short	0x0002
        /*0022*/ 	.short	0x0008
        /*0024*/ 	.byte	0x00, 0xf5, 0x21, 0x00


	//----- nvinfo : EIATTR_KPARAM_INFO
	.align		4
.L_40:
        /*0028*/ 	.byte	0x04, 0x17
        /*002a*/ 	.short	(.L_42 - .L_41)
.L_41:
        /*002c*/ 	.word	0x00000000
        /*0030*/ 	.short	0x0001
        /*0032*/ 	.short	0x0004
        /*0034*/ 	.byte	0x00, 0xf0, 0x11, 0x00


	//----- nvinfo : EIATTR_KPARAM_INFO
	.align		4
.L_42:
        /*0038*/ 	.byte	0x04, 0x17
        /*003a*/ 	.short	(.L_44 - .L_43)
.L_43:
        /*003c*/ 	.word	0x00000000
        /*0040*/ 	.short	0x0000
        /*0042*/ 	.short	0x0000
        /*0044*/ 	.byte	0x00, 0xf0, 0x11, 0x00


	//----- nvinfo : EIATTR_SPARSE_MMA_MASK
	.align		4
.L_44:
        /*0048*/ 	.byte	0x03, 0x50
        /*004a*/ 	.short	0x0000


	//----- nvinfo : EIATTR_MAXREG_COUNT
	.align		4
        /*004c*/ 	.byte	0x03, 0x1b
        /*004e*/ 	.short	0x00ff


	//----- nvinfo : EIATTR_MERCURY_ISA_VERSION
	.align		4
        /*0050*/ 	.byte	0x03, 0x5f
        /*0052*/ 	.short	0x0101


	//----- nvinfo : EIATTR_VRC_CTA_INIT_COUNT
	.align		4
        /*0054*/ 	.byte	0x02, 0x4a
	.zero		1
	.zero		1


	//----- nvinfo : EIATTR_EXIT_INSTR_OFFSETS
	.align		4
        /*0058*/ 	.byte	0x04, 0x1c
        /*005a*/ 	.short	(.L_46 - .L_45)


	//   ....[0]....
.L_45:
        /*005c*/ 	.word	0x000008c0


	//----- nvinfo : EIATTR_CBANK_PARAM_SIZE
	.align		4
.L_46:
        /*0060*/ 	.byte	0x03, 0x19
        /*0062*/ 	.short	0x0018


	//----- nvinfo : EIATTR_PARAM_CBANK
	.align		4
        /*0064*/ 	.byte	0x04, 0x0a
        /*0066*/ 	.short	(.L_48 - .L_47)
	.align		4
.L_47:
        /*0068*/ 	.word	index@(.nv.constant0._Z8kernel_1iiPfS_)
        /*006c*/ 	.short	0x0380
        /*006e*/ 	.short	0x0018


	//----- nvinfo : EIATTR_SW_WAR
	.align		4
.L_48:
        /*0070*/ 	.byte	0x04, 0x36
        /*0072*/ 	.short	(.L_50 - .L_49)
.L_49:
        /*0074*/ 	.word	0x00000008
.L_50:


//--------------------- .nv.callgraph             --------------------------
	.section	.nv.callgraph,"",@"SHT_CUDA_CALLGRAPH"
	.align	4
	.sectionentsize	8
	.align		4
        /*0000*/ 	.word	0x00000000
	.align		4
        /*0004*/ 	.word	0xffffffff
	.align		4
        /*0008*/ 	.word	index@(_Z15kernel_2_sharediiPfS_)
	.align		4
        /*000c*/ 	.word	index@(vprintf)
	.align		4
        /*0010*/ 	.word	0x00000000
	.align		4
        /*0014*/ 	.word	0xfffffffe
	.align		4
        /*0018*/ 	.word	0x00000000
	.align		4
        /*001c*/ 	.word	0xfffffffd
	.align		4
        /*0020*/ 	.word	0x00000000
	.align		4
        /*0024*/ 	.word	0xfffffffc


//--------------------- .nv.constant4             --------------------------
	.section	.nv.constant4,"a",@progbits
	.align	8
	.align		8
.nv.constant4:
        /*0000*/ 	.dword	vprintf
	.align		8
        /*0008*/ 	.dword	$str


//--------------------- .text._Z15kernel_2_sharediiPfS_ --------------------------
	.section	.text._Z15kernel_2_sharediiPfS_,"ax",@progbits
	.align	128
        .global         _Z15kernel_2_sharediiPfS_
        .type           _Z15kernel_2_sharediiPfS_,@function
        .size           _Z15kernel_2_sharediiPfS_,(.L_x_13 - _Z15kernel_2_sharediiPfS_)
        .other          _Z15kernel_2_sharediiPfS_,@"STO_CUDA_ENTRY STV_DEFAULT"
_Z15kernel_2_sharediiPfS_:
.text._Z15kernel_2_sharediiPfS_:
[----:B------:R-:W0:Y:S01]  /*0000*/  LDC R1, c[0x0][0x37c] ;  /* 0x0000df00ff017b82 */ /* 0x000e220000000800 */
[----:B------:R-:W1:Y:S07]  /*0010*/  S2R R18, SR_TID.Y ;  /* 0x0000000000127919 */ /* 0x000e6e0000002200 */
[----:B------:R-:W2:Y:S01]  /*0020*/  S2UR UR5, SR_CgaCtaId ;  /* 0x00000000000579c3 */ /* 0x000ea20000008800 */
[----:B------:R-:W3:Y:S01]  /*0030*/  LDCU UR6, c[0x0][0x2fc] ;  /* 0x00005f80ff0677ac */ /* 0x000ee20008000800 */
[----:B0-----:R-:W-:Y:S01]  /*0040*/  VIADD R1, R1, 0xfffffff0 ;  /* 0xfffffff001017836 */ /* 0x001fe20000000000 */
[----:B------:R-:W0:Y:S01]  /*0050*/  S2R R9, SR_TID.X ;  /* 0x0000000000097919 */ /* 0x000e220000002100 */
[----:B------:R-:W-:Y:S01]  /*0060*/  UMOV UR4, 0x400 ;  /* 0x0000040000047882 */ /* 0x000fe20000000000 */
[----:B------:R-:W4:Y:S01]  /*0070*/  LDCU UR9, c[0x0][0x380] ;  /* 0x00007000ff0977ac */ /* 0x000f220008000800 */
[----:B------:R-:W3:Y:S02]  /*0080*/  S2R R11, SR_CTAID.Y ;  /* 0x00000000000b7919 */ /* 0x000ee40000002600 */
[----:B------:R-:W4:Y:S01]  /*0090*/  S2UR UR7, SR_CTAID.X ;  /* 0x00000000000779c3 */ /* 0x000f220000002500 */
[----:B------:R-:W3:Y:S07]  /*00a0*/  LDCU.64 UR36, c[0x0][0x358] ;  /* 0x00006b00ff2477ac */ /* 0x000eee0008000a00 */
[----:B------:R-:W4:Y:S01]  /*00b0*/  LDC R0, c[0x0][0x360] ;  /* 0x0000d800ff007b82 */ /* 0x000f220000000800 */
[----:B------:R-:W3:Y:S01]  /*00c0*/  LDCU UR8, c[0x0][0x364] ;  /* 0x00006c80ff0877ac */ /* 0x000ee20008000800 */
[----:B--2---:R-:W-:-:S06]  /*00d0*/  ULEA UR4, UR5, UR4, 0x18 ;  /* 0x0000000405047291 */ /* 0x004fcc000f8ec0ff */
[----:B------:R-:W2:Y:S01]  /*00e0*/  LDC.64 R2, c[0x0][0x388] ;  /* 0x0000e200ff027b82 */ /* 0x000ea20000000a00 */
[----:B-1----:R-:W-:Y:S02]  /*00f0*/  ISETP.NE.AND P0, PT, R18, RZ, PT ;  /* 0x000000ff1200720c */ /* 0x002fe40003f05270 */
[----:B0-----:R-:W-:Y:S01]  /*0100*/  LEA R16, R9, UR4, 0x2 ;  /* 0x0000000409107c11 */ /* 0x001fe2000f8e10ff */
[----:B----4-:R-:W-:Y:S02]  /*0110*/  IMAD R17, R0, UR7, R9 ;  /* 0x0000000700117c24 */ /* 0x010fe4000f8e0209 */
[----:B---3--:R-:W-:-:S08]  /*0120*/  IMAD R0, R11, UR8, R18 ;  /* 0x000000080b007c24 */ /* 0x008fd0000f8e0212 */
[----:B------:R0:W-:Y:S01]  /*0130*/  @!P0 STS [R16], RZ ;  /* 0x000000ff10008388 */ /* 0x0001e20000000800 */
[----:B------:R-:W-:-:S04]  /*0140*/  IMAD R0, R0, UR9, R17 ;  /* 0x0000000900007c24 */ /* 0x000fc8000f8e0211 */
[----:B--2---:R-:W-:Y:S01]  /*0150*/  IMAD.WIDE R2, R0, 0x4, R2 ;  /* 0x0000000400027825 */ /* 0x004fe200078e0202 */
[----:B------:R-:W-:Y:S06]  /*0160*/  BAR.SYNC.DEFER_BLOCKING 0x0 ;  /* 0x0000000000007b1d */ /* 0x000fec0000010000 */
[----:B------:R0:W5:Y:S01]  /*0170*/  LDG.E R5, desc[UR36][R2.64] ;  /* 0x0000002402057981 */ /* 0x000162000c1e1900 */
[----:B------:R-:W1:Y:S01]  /*0180*/  LDCU UR4, c[0x0][0x2f8] ;  /* 0x00005f00ff0477ac */ /* 0x000e620008000800 */
[----:B------:R-:W-:Y:S01]  /*0190*/  BSSY.RECONVERGENT B0, `(.L_x_0) ;  /* 0x0000007000007945 */ /* 0x000fe20003800200 */
[----:B-1----:R-:W-:-:S05]  /*01a0*/  IADD3 R6, P0, PT, R1, UR4, RZ ;  /* 0x0000000401067c10 */ /* 0x002fca000ff1e0ff */
[----:B0-----:R-:W-:-:S08]  /*01b0*/  IMAD.X R7, RZ, RZ, UR6, P0 ;  /* 0x00000006ff077e24 */ /* 0x001fd000080e06ff */
.L_x_1:
[----:B------:R-:W0:Y:S02]  /*01c0*/  LDS R12, [R16] ;  /* 0x00000000100c7984 */ /* 0x000e240000000800 */
[----:B0----5:R-:W-:-:S05]  /*01d0*/  FADD R13, R5, R12 ;  /* 0x0000000c050d7221 */ /* 0x021fca0000000000 */
[----:B------:R-:W0:Y:S02]  /*01e0*/  ATOMS.CAST.SPIN P0, [R16], R12, R13 ;  /* 0x0000000c1000758d */ /* 0x000e24000180000d */
[----:B0-----:R-:W-:Y:S05]  /*01f0*/  @!P0 BRA `(.L_x_1) ;  /* 0xfffffffc00f08947 */ /* 0x001fea000383ffff */
[----:B------:R-:W-:Y:S05]  /*0200*/  BSYNC.RECONVERGENT B0 ;  /* 0x0000000000007941 */ /* 0x000fea0003800200 */
.L_x_0:
[----:B------:R-:W-:Y:S01]  /*0210*/  BAR.SYNC.DEFER_BLOCKING 0x0 ;  /* 0x0000000000007b1d */ /* 0x000fe20000010000 */
[----:B------:R-:W-:-:S04]  /*0220*/  LOP3.LUT P0, RZ, R18, UR7, R9, 0xfe, !PT ;  /* 0x0000000712ff7c12 */ /* 0x000fc8000f80fe09 */
[----:B------:R-:W-:Y:S01]  /*0230*/  ISETP.NE.OR P0, PT, R11, 0x1, P0 ;  /* 0x000000010b00780c */ /* 0x000fe20000705670 */
[----:B------:R-:W-:-:S12]  /*0240*/  BSSY.RECONVERGENT B6, `(.L_x_2) ;  /* 0x000000d000067945 */ /* 0x000fd80003800200 */
[----:B------:R-:W-:Y:S05]  /*0250*/  @P0 BRA `(.L_x_3) ;  /* 0x00000000002c0947 */ /* 0x000fea0003800000 */
[----:B------:R-:W2:Y:S01]  /*0260*/  LDG.E R2, desc[UR36][R2.64] ;  /* 0x0000002402027981 */ /* 0x000ea2000c1e1900 */
[----:B------:R-:W-:Y:S01]  /*0270*/  MOV R10, 0x0 ;  /* 0x00000000000a7802 */ /* 0x000fe20000000f00 */
[----:B------:R-:W0:Y:S02]  /*0280*/  LDCU.64 UR4, c[0x4][0x8] ;  /* 0x01000100ff0477ac */ /* 0x000e240008000a00 */
[----:B------:R1:W-:Y:S03]  /*0290*/  STL [R1], R0 ;  /* 0x0000000001007387 */ /* 0x0003e60000100800 */
[----:B------:R-:W3:Y:S01]  /*02a0*/  LDC.64 R10, c[0x4][R10] ;  /* 0x010000000a0a7b82 */ /* 0x000ee20000000a00 */
[----:B0-----:R-:W-:Y:S01]  /*02b0*/  MOV R4, UR4 ;  /* 0x0000000400047c02 */ /* 0x001fe20008000f00 */
[----:B------:R-:W-:Y:S01]  /*02c0*/  IMAD.U32 R5, RZ, RZ, UR5 ;  /* 0x00000005ff057e24 */ /* 0x000fe2000f8e00ff */
[----:B--2---:R-:W0:Y:S02]  /*02d0*/  F2F.F64.F32 R8, R2 ;  /* 0x0000000200087310 */ /* 0x004e240000201800 */
[----:B0--3--:R1:W-:Y:S04]  /*02e0*/  STL.64 [R1+0x8], R8 ;  /* 0x0000080801007387 */ /* 0x0093e80000100a00 */
[----:B------:R-:W-:-:S07]  /*02f0*/  LEPC R20, `(.L_x_3) ;  /* 0x000000001014794e */ /* 0x000fce0000000000 */
[----:B-1----:R-:W-:Y:S05]  /*0300*/  CALL.ABS.NOINC R10 ;  /* 0x000000000a007343 */ /* 0x002fea0003c00000 */
.L_x_3:
[----:B------:R-:W-:Y:S05]  /*0310*/  BSYNC.RECONVERGENT B6 ;  /* 0x0000000000067941 */ /* 0x000fea0003800200 */
.L_x_2:
[----:B------:R-:W0:Y:S02]  /*0320*/  LDCU UR4, c[0x0][0x384] ;  /* 0x00007080ff0477ac */ /* 0x000e240008000800 */
[----:B0-----:R-:W-:-:S06]  /*0330*/  UIADD3 UR4, UPT, UPT, UR4, -0x1, URZ ;  /* 0xffffffff04047890 */ /* 0x001fcc000fffe0ff */
[----:B------:R-:W-:-:S13]  /*0340*/  ISETP.NE.AND P0, PT, R18, UR4, PT ;  /* 0x0000000412007c0c */ /* 0x000fda000bf05270 */
[----:B------:R-:W-:Y:S05]  /*0350*/  @P0 BRA `(.L_x_4) ;  /* 0x0000000000100947 */ /* 0x000fea0003800000 */
[----:B------:R-:W0:Y:S01]  /*0360*/  LDS R5, [R16] ;  /* 0x0000000010057984 */ /* 0x000e220000000800 */
[----:B------:R-:W1:Y:S02]  /*0370*/  LDC.64 R2, c[0x0][0x390] ;  /* 0x0000e400ff027b82 */ /* 0x000e640000000a00 */
[----:B-1----:R-:W-:-:S05]  /*0380*/  IMAD.WIDE R2, R17, 0x4, R2 ;  /* 0x0000000411027825 */ /* 0x002fca00078e0202 */
[----:B0-----:R0:W-:Y:S02]  /*0390*/  REDG.E.ADD.F32.FTZ.RN.STRONG.GPU desc[UR36][R2.64], R5 ;  /* 0x00000005020079a6 */ /* 0x0011e4000c12f324 */
.L_x_4:
[----:B------:R-:W-:Y:S05]  /*03a0*/  WARPSYNC.ALL ;  /* 0x0000000000007948 */ /* 0x000fea0003800000 */
[----:B------:R-:W-:Y:S06]  /*03b0*/  BAR.SYNC.DEFER_BLOCKING 0x0 ;  /* 0x0000000000007b1d */ /* 0x000fec0000010000 */
[----:B------:R-:W-:Y:S05]  /*03c0*/  EXIT ;  /* 0x000000000000794d */ /* 0x000fea0003800000 */
.L_x_5:
[----:B------:R-:W-:-:S00]  /*03d0*/  BRA `(.L_x_5) ;  /* 0xfffffffc00fc7947 */ /* 0x000fc0000383ffff */
[----:B------:R-:W-:-:S00]  /*03e0*/  NOP ;  /* 0x0000000000007918 */ /* 0x000fc00000000000 */
        /* <DEDUP_REMOVED lines=9> */
.L_x_13:


//--------------------- .text._Z8kernel_1iiPfS_   --------------------------
	.section	.text._Z8kernel_1iiPfS_,"ax",@progbits
	.align	128
        .global         _Z8kernel_1iiPfS_
        .type           _Z8kernel_1iiPfS_,@function
        .size           _Z8kernel_1iiPfS_,(.L_x_14 - _Z8kernel_1iiPfS_)
        .other          _Z8kernel_1iiPfS_,@"STO_CUDA_ENTRY STV_DEFAULT"
_Z8kernel_1iiPfS_:
.text._Z8kernel_1iiPfS_:
[----:B------:R-:W-:Y:S01]  /*0000*/  LDC R1, c[0x0][0x37c] ;  /* 0x0000df00ff017b82 */ /* 0x000fe20000000800 */
[----:B------:R-:W0:Y:S01]  /*0010*/  LDCU UR5, c[0x0][0x384] ;  /* 0x00007080ff0577ac */ /* 0x000e220008000800 */
[----:B------:R-:W1:Y:S01]  /*0020*/  S2R R0, SR_TID.X ;  /* 0x0000000000007919 */ /* 0x000e620000002100 */
[----:B------:R-:W-:Y:S01]  /*0030*/  HFMA2 R16, -RZ, RZ, 0, 0 ;  /* 0x00000000ff107431 */ /* 0x000fe200000001ff */
[----:B------:R-:W2:Y:S01]  /*0040*/  LDCU.64 UR8, c[0x0][0x358] ;  /* 0x00006b00ff0877ac */ /* 0x000ea20008000a00 */
[----:B0-----:R-:W-:-:S09]  /*0050*/  UISETP.GE.AND UP0, UPT, UR5, 0x1, UPT ;  /* 0x000000010500788c */ /* 0x001fd2000bf06270 */
[----:B--2---:R-:W-:Y:S05]  /*0060*/  BRA.U !UP0, `(.L_x_6) ;  /* 0x0000000908087547 */ /* 0x004fea000b800000 */
[----:B------:R-:W-:Y:S01]  /*0070*/  UISETP.GE.U32.AND UP1, UPT, UR5, 0x10, UPT ;  /* 0x000000100500788c */ /* 0x000fe2000bf26070 */
[----:B------:R-:W-:Y:S01]  /*0080*/  MOV R16, RZ ;  /* 0x000000ff00107202 */ /* 0x000fe20000000f00 */
[----:B------:R-:W-:Y:S01]  /*0090*/  ULOP3.LUT UR6, UR5, 0xf, URZ, 0xc0, !UPT ;  /* 0x0000000f05067892 */ /* 0x000fe2000f8ec0ff */
[----:B------:R-:W-:-:S03]  /*00a0*/  UMOV UR4, URZ ;  /* 0x000000ff00047c82 */ /* 0x000fc60008000000 */
[----:B------:R-:W-:-:S03]  /*00b0*/  UISETP.NE.AND UP0, UPT, UR6, URZ, UPT ;  /* 0x000000ff0600728c */ /* 0x000fc6000bf05270 */
[----:B------:R-:W-:Y:S08]  /*00c0*/  BRA.U !UP1, `(.L_x_7) ;  /* 0x0000000109e87547 */ /* 0x000ff0000b800000 */
[----:B------:R-:W-:Y:S01]  /*00d0*/  ULOP3.LUT UR4, UR5, 0x7ffffff0, URZ, 0xc0, !UPT ;  /* 0x7ffffff005047892 */ /* 0x000fe2000f8ec0ff */
[----:B------:R-:W-:Y:S02]  /*00e0*/  MOV R16, RZ ;  /* 0x000000ff00107202 */ /* 0x000fe40000000f00 */
[----:B-1----:R-:W-:Y:S01]  /*00f0*/  MOV R17, R0 ;  /* 0x0000000000117202 */ /* 0x002fe20000000f00 */
[----:B------:R-:W-:-:S12]  /*0100*/  UIADD3 UR7, UPT, UPT, -UR4, URZ, URZ ;  /* 0x000000ff04077290 */ /* 0x000fd8000fffe1ff */
.L_x_8:
[----:B------:R-:W0:Y:S08]  /*0110*/  LDC.64 R4, c[0x0][0x388] ;  /* 0x0000e200ff047b82 */ /* 0x000e300000000a00 */
[----:B------:R-:W1:Y:S01]  /*0120*/  LDC R19, c[0x0][0x380] ;  /* 0x0000e000ff137b82 */ /* 0x000e620000000800 */
[----:B0-----:R-:W-:-:S05]  /*0130*/  IMAD.WIDE R4, R17, 0x4, R4 ;  /* 0x0000000411047825 */ /* 0x001fca00078e0204 */
[----:B------:R-:W2:Y:S01]  /*0140*/  LDG.E R25, desc[UR8][R4.64] ;  /* 0x0000000804197981 */ /* 0x000ea2000c1e1900 */
[----:B-1----:R-:W-:-:S05]  /*0150*/  IMAD.WIDE R6, R19, 0x4, R4 ;  /* 0x0000000413067825 */ /* 0x002fca00078e0204 */
[----:B------:R0:W3:Y:S01]  /*0160*/  LDG.E R23, desc[UR8][R6.64] ;  /* 0x0000000806177981 */ /* 0x0000e2000c1e1900 */
[----:B------:R-:W-:-:S05]  /*0170*/  IMAD.WIDE R8, R19, 0x4, R6 ;  /* 0x0000000413087825 */ /* 0x000fca00078e0206 */
[----:B------:R1:W4:Y:S01]  /*0180*/  LDG.E R22, desc[UR8][R8.64] ;  /* 0x0000000808167981 */ /* 0x000322000c1e1900 */
[----:B------:R-:W-:-:S05]  /*0190*/  IMAD.WIDE R12, R19, 0x4, R8 ;  /* 0x00000004130c7825 */ /* 0x000fca00078e0208 */
[----:B------:R-:W5:Y:S01]  /*01a0*/  LDG.E R21, desc[UR8][R12.64] ;  /* 0x000000080c157981 */ /* 0x000f62000c1e1900 */
[----:B------:R-:W-:-:S05]  /*01b0*/  IMAD.WIDE R14, R19, 0x4, R12 ;  /* 0x00000004130e7825 */ /* 0x000fca00078e020c */
[----:B------:R-:W5:Y:S01]  /*01c0*/  LDG.E R20, desc[UR8][R14.64] ;  /* 0x000000080e147981 */ /* 0x000f62000c1e1900 */
[----:B------:R-:W-:-:S05]  /*01d0*/  IMAD.WIDE R2, R19, 0x4, R14 ;  /* 0x0000000413027825 */ /* 0x000fca00078e020e */
[----:B------:R1:W5:Y:S01]  /*01e0*/  LDG.E R18, desc[UR8][R2.64] ;  /* 0x0000000802127981 */ /* 0x000362000c1e1900 */
[----:B------:R-:W-:-:S05]  /*01f0*/  IMAD.WIDE R26, R19, 0x4, R2 ;  /* 0x00000004131a7825 */ /* 0x000fca00078e0202 */
[----:B------:R1:W5:Y:S01]  /*0200*/  LDG.E R24, desc[UR8][R26.64] ;  /* 0x000000081a187981 */ /* 0x000362000c1e1900 */
[----:B------:R-:W-:-:S05]  /*0210*/  IMAD.WIDE R10, R19, 0x4, R26 ;  /* 0x00000004130a7825 */ /* 0x000fca00078e021a */
[----:B------:R1:W5:Y:S01]  /*0220*/  LDG.E R28, desc[UR8][R10.64] ;  /* 0x000000080a1c7981 */ /* 0x000362000c1e1900 */
[----:B0-----:R-:W-:-:S04]  /*0230*/  IMAD.WIDE R6, R19, 0x4, R10 ;  /* 0x0000000413067825 */ /* 0x001fc800078e020a */
[C---:B-1----:R-:W-:Y:S02]  /*0240*/  IMAD.WIDE R8, R19.reuse, 0x4, R6 ;  /* 0x0000000413087825 */ /* 0x042fe400078e0206 */
[----:B------:R-:W5:Y:S02]  /*0250*/  LDG.E R6, desc[UR8][R6.64] ;  /* 0x0000000806067981 */ /* 0x000f64000c1e1900 */
[C---:B------:R-:W-:Y:S02]  /*0260*/  IMAD.WIDE R2, R19.reuse, 0x4, R8 ;  /* 0x0000000413027825 */ /* 0x040fe400078e0208 */
[----:B------:R-:W5:Y:S02]  /*0270*/  LDG.E R8, desc[UR8][R8.64] ;  /* 0x0000000808087981 */ /* 0x000f64000c1e1900 */
[C---:B------:R-:W-:Y:S02]  /*0280*/  IMAD.WIDE R4, R19.reuse, 0x4, R2 ;  /* 0x0000000413047825 */ /* 0x040fe400078e0202 */
[----:B------:R-:W5:Y:S02]  /*0290*/  LDG.E R29, desc[UR8][R2.64] ;  /* 0x00000008021d7981 */ /* 0x000f64000c1e1900 */
[----:B------:R-:W-:-:S02]  /*02a0*/  IMAD.WIDE R12, R19, 0x4, R4 ;  /* 0x00000004130c7825 */ /* 0x000fc400078e0204 */
[----:B------:R-:W5:Y:S02]  /*02b0*/  LDG.E R4, desc[UR8][R4.64] ;  /* 0x0000000804047981 */ /* 0x000f64000c1e1900 */
[C---:B------:R-:W-:Y:S02]  /*02c0*/  IMAD.WIDE R14, R19.reuse, 0x4, R12 ;  /* 0x00000004130e7825 */ /* 0x040fe400078e020c */
[----:B------:R-:W5:Y:S02]  /*02d0*/  LDG.E R12, desc[UR8][R12.64] ;  /* 0x000000080c0c7981 */ /* 0x000f64000c1e1900 */
[C---:B------:R-:W-:Y:S02]  /*02e0*/  IMAD.WIDE R26, R19.reuse, 0x4, R14 ;  /* 0x00000004131a7825 */ /* 0x040fe400078e020e */
[----:B------:R-:W5:Y:S02]  /*02f0*/  LDG.E R14, desc[UR8][R14.64] ;  /* 0x000000080e0e7981 */ /* 0x000f64000c1e1900 */
[----:B------:R-:W-:-:S02]  /*0300*/  IMAD.WIDE R10, R19, 0x4, R26 ;  /* 0x00000004130a7825 */ /* 0x000fc400078e021a */
[----:B------:R-:W5:Y:S04]  /*0310*/  LDG.E R26, desc[UR8][R26.64] ;  /* 0x000000081a1a7981 */ /* 0x000f68000c1e1900 */
[----:B------:R-:W5:Y:S01]  /*0320*/  LDG.E R10, desc[UR8][R10.64] ;  /* 0x000000080a0a7981 */ /* 0x000f62000c1e1900 */
[----:B------:R-:W-:-:S04]  /*0330*/  UIADD3 UR7, UPT, UPT, UR7, 0x10, URZ ;  /* 0x0000001007077890 */ /* 0x000fc8000fffe0ff */
[----:B------:R-:W-:Y:S01]  /*0340*/  UISETP.NE.AND UP1, UPT, UR7, URZ, UPT ;  /* 0x000000ff0700728c */ /* 0x000fe2000bf25270 */
[----:B------:R-:W-:Y:S01]  /*0350*/  LEA R17, R19, R17, 0x4 ;  /* 0x0000001113117211 */ /* 0x000fe200078e20ff */
[----:B--2---:R-:W-:-:S04]  /*0360*/  FADD R16, R25, R16 ;  /* 0x0000001019107221 */ /* 0x004fc80000000000 */
[----:B---3--:R-:W-:-:S04]  /*0370*/  FADD R23, R16, R23 ;  /* 0x0000001710177221 */ /* 0x008fc80000000000 */
[----:B----4-:R-:W-:-:S04]  /*0380*/  FADD R22, R23, R22 ;  /* 0x0000001617167221 */ /* 0x010fc80000000000 */
[----:B-----5:R-:W-:-:S04]  /*0390*/  FADD R21, R22, R21 ;  /* 0x0000001516157221 */ /* 0x020fc80000000000 */
[----:B------:R-:W-:-:S04]  /*03a0*/  FADD R21, R21, R20 ;  /* 0x0000001415157221 */ /* 0x000fc80000000000 */
        /* <DEDUP_REMOVED lines=10> */
[----:B------:R-:W-:Y:S01]  /*0450*/  FADD R16, R29, R10 ;  /* 0x0000000a1d107221 */ /* 0x000fe20000000000 */
[----:B------:R-:W-:Y:S06]  /*0460*/  BRA.U UP1, `(.L_x_8) ;  /* 0xfffffffd01287547 */ /* 0x000fec000b83ffff */
.L_x_7:
[----:B------:R-:W-:Y:S05]  /*0470*/  BRA.U !UP0, `(.L_x_6) ;  /* 0x0000000508047547 */ /* 0x000fea000b800000 */
[----:B------:R-:W-:Y:S02]  /*0480*/  UISETP.GE.U32.AND UP0, UPT, UR6, 0x8, UPT ;  /* 0x000000080600788c */ /* 0x000fe4000bf06070 */
[----:B------:R-:W-:-:S04]  /*0490*/  ULOP3.LUT UR7, UR5, 0x7, URZ, 0xc0, !UPT ;  /* 0x0000000705077892 */ /* 0x000fc8000f8ec0ff */
[----:B------:R-:W-:-:S03]  /*04a0*/  UISETP.NE.AND UP1, UPT, UR7, URZ, UPT ;  /* 0x000000ff0700728c */ /* 0x000fc6000bf25270 */
[----:B------:R-:W-:Y:S08]  /*04b0*/  BRA.U !UP0, `(.L_x_9) ;  /* 0x0000000108707547 */ /* 0x000ff0000b800000 */
[----:B------:R-:W1:Y:S08]  /*04c0*/  LDC R19, c[0x0][0x380] ;  /* 0x0000e000ff137b82 */ /* 0x000e700000000800 */
[----:B------:R-:W0:Y:S01]  /*04d0*/  LDC.64 R2, c[0x0][0x388] ;  /* 0x0000e200ff027b82 */ /* 0x000e220000000a00 */
[----:B-1----:R-:W-:-:S04]  /*04e0*/  IMAD R5, R19, UR4, R0 ;  /* 0x0000000413057c24 */ /* 0x002fc8000f8e0200 */
[----:B0-----:R-:W-:-:S04]  /*04f0*/  IMAD.WIDE R2, R5, 0x4, R2 ;  /* 0x0000000405027825 */ /* 0x001fc800078e0202 */
[C---:B------:R-:W-:Y:S02]  /*0500*/  IMAD.WIDE R4, R19.reuse, 0x4, R2 ;  /* 0x0000000413047825 */ /* 0x040fe400078e0202 */
[----:B------:R-:W2:Y:S02]  /*0510*/  LDG.E R3, desc[UR8][R2.64] ;  /* 0x0000000802037981 */ /* 0x000ea4000c1e1900 */
[C---:B------:R-:W-:Y:S02]  /*0520*/  IMAD.WIDE R6, R19.reuse, 0x4, R4 ;  /* 0x0000000413067825 */ /* 0x040fe400078e0204 */
[----:B------:R-:W3:Y:S02]  /*0530*/  LDG.E R4, desc[UR8][R4.64] ;  /* 0x0000000804047981 */ /* 0x000ee4000c1e1900 */
[C---:B------:R-:W-:Y:S02]  /*0540*/  IMAD.WIDE R8, R19.reuse, 0x4, R6 ;  /* 0x0000000413087825 */ /* 0x040fe400078e0206 */
[----:B------:R-:W4:Y:S02]  /*0550*/  LDG.E R6, desc[UR8][R6.64] ;  /* 0x0000000806067981 */ /* 0x000f24000c1e1900 */
        /* <DEDUP_REMOVED lines=9> */
[----:B------:R-:W-:Y:S01]  /*05f0*/  UIADD3 UR4, UPT, UPT, UR4, 0x8, URZ ;  /* 0x0000000804047890 */ /* 0x000fe2000fffe0ff */
[----:B--2---:R-:W-:-:S04]  /*0600*/  FADD R3, R16, R3 ;  /* 0x0000000310037221 */ /* 0x004fc80000000000 */
[----:B---3--:R-:W-:-:S04]  /*0610*/  FADD R3, R3, R4 ;  /* 0x0000000403037221 */ /* 0x008fc80000000000 */
[----:B----4-:R-:W-:-:S04]  /*0620*/  FADD R3, R3, R6 ;  /* 0x0000000603037221 */ /* 0x010fc80000000000 */
[----:B-----5:R-:W-:-:S04]  /*0630*/  FADD R3, R3, R8 ;  /* 0x0000000803037221 */ /* 0x020fc80000000000 */
[----:B------:R-:W-:-:S04]  /*0640*/  FADD R3, R3, R10 ;  /* 0x0000000a03037221 */ /* 0x000fc80000000000 */
[----:B------:R-:W-:-:S04]  /*0650*/  FADD R3, R3, R12 ;  /* 0x0000000c03037221 */ /* 0x000fc80000000000 */
[----:B------:R-:W-:-:S04]  /*0660*/  FADD R3, R3, R14 ;  /* 0x0000000e03037221 */ /* 0x000fc80000000000 */
[----:B------:R-:W-:-:S07]  /*0670*/  FADD R16, R3, R18 ;  /* 0x0000001203107221 */ /* 0x000fce0000000000 */
.L_x_9:
        /* <DEDUP_REMOVED lines=13> */
[----:B------:R-:W-:Y:S02]  /*0750*/  IMAD.WIDE R8, R9, 0x4, R6 ;  /* 0x0000000409087825 */ /* 0x000fe400078e0206 */
[----:B------:R-:W4:Y:S04]  /*0760*/  LDG.E R7, desc[UR8][R6.64] ;  /* 0x0000000806077981 */ /* 0x000f28000c1e1900 */
[----:B------:R-:W5:Y:S01]  /*0770*/  LDG.E R9, desc[UR8][R8.64] ;  /* 0x0000000808097981 */ /* 0x000f62000c1e1900 */
[----:B------:R-:W-:Y:S01]  /*0780*/  UIADD3 UR4, UPT, UPT, UR4, 0x4, URZ ;  /* 0x0000000404047890 */ /* 0x000fe2000fffe0ff */
[----:B--2---:R-:W-:-:S04]  /*0790*/  FADD R16, R16, R3 ;  /* 0x0000000310107221 */ /* 0x004fc80000000000 */
[----:B---3--:R-:W-:-:S04]  /*07a0*/  FADD R16, R16, R5 ;  /* 0x0000000510107221 */ /* 0x008fc80000000000 */
[----:B----4-:R-:W-:-:S04]  /*07b0*/  FADD R16, R16, R7 ;  /* 0x0000000710107221 */ /* 0x010fc80000000000 */
[----:B-----5:R-:W-:-:S07]  /*07c0*/  FADD R16, R16, R9 ;  /* 0x0000000910107221 */ /* 0x020fce0000000000 */
.L_x_10:
[----:B------:R-:W-:Y:S05]  /*07d0*/  BRA.U !UP1, `(.L_x_6) ;  /* 0x00000001092c7547 */ /* 0x000fea000b800000 */
[----:B------:R-:W1:Y:S01]  /*07e0*/  LDC R6, c[0x0][0x380] ;  /* 0x0000e000ff067b82 */ /* 0x000e620000000800 */
[----:B------:R-:W-:-:S07]  /*07f0*/  UIADD3 UR5, UPT, UPT, -UR5, URZ, URZ ;  /* 0x000000ff05057290 */ /* 0x000fce000fffe1ff */
[----:B------:R-:W0:Y:S01]  /*0800*/  LDC.64 R4, c[0x0][0x388] ;  /* 0x0000e200ff047b82 */ /* 0x000e220000000a00 */
[----:B-1----:R-:W-:-:S07]  /*0810*/  IMAD R7, R6, UR4, R0 ;  /* 0x0000000406077c24 */ /* 0x002fce000f8e0200 */
.L_x_11:
[----:B0-----:R-:W-:-:S06]  /*0820*/  IMAD.WIDE R2, R7, 0x4, R4 ;  /* 0x0000000407027825 */ /* 0x001fcc00078e0204 */
[----:B------:R-:W2:Y:S01]  /*0830*/  LDG.E R3, desc[UR8][R2.64] ;  /* 0x0000000802037981 */ /* 0x000ea2000c1e1900 */
[----:B------:R-:W-:Y:S01]  /*0840*/  UIADD3 UR5, UPT, UPT, UR5, 0x1, URZ ;  /* 0x0000000105057890 */ /* 0x000fe2000fffe0ff */
[----:B------:R-:W-:-:S03]  /*0850*/  IADD3 R7, PT, PT, R7, R6, RZ ;  /* 0x0000000607077210 */ /* 0x000fc60007ffe0ff */
[----:B------:R-:W-:Y:S01]  /*0860*/  UISETP.NE.AND UP0, UPT, UR5, URZ, UPT ;  /* 0x000000ff0500728c */ /* 0x000fe2000bf05270 */
[----:B--2---:R-:W-:-:S08]  /*0870*/  FADD R16, R3, R16 ;  /* 0x0000001003107221 */ /* 0x004fd00000000000 */
[----:B------:R-:W-:Y:S05]  /*0880*/  BRA.U UP0, `(.L_x_11) ;  /* 0xfffffffd00e47547 */ /* 0x000fea000b83ffff */
.L_x_6:
[----:B------:R-:W1:Y:S02]  /*0890*/  LDC.64 R2, c[0x0][0x390] ;  /* 0x0000e400ff027b82 */ /* 0x000e640000000a00 */
[----:B-1----:R-:W-:-:S05]  /*08a0*/  IMAD.WIDE.U32 R2, R0, 0x4, R2 ;  /* 0x0000000400027825 */ /* 0x002fca00078e0002 */
[----:B------:R-:W-:Y:S01]  /*08b0*/  STG.E desc[UR8][R2.64], R16 ;  /* 0x0000001002007986 */ /* 0x000fe2000c101908 */
[----:B------:R-:W-:Y:S05]  /*08c0*/  EXIT ;  /* 0x000000000000794d */ /* 0x000fea0003800000 */
.L_x_12:
        /* <DEDUP_REMOVED lines=11> */
.L_x_14:


//--------------------- .nv.global.init           --------------------------
	.section	.nv.global.init,"aw",@progbits
.nv.global.init:
	.type		$str,@object
	.size		$str,(.L_0 - $str)
$str:
        /*0000*/ 	.byte	0x25, 0x64, 0x20, 0x56, 0x61, 0x6c, 0x75, 0x65, 0x20, 0x25, 0x66, 0x20, 0x0a, 0x00
.L_0:


//--------------------- .nv.shared._Z15kernel_2_sharediiPfS_ --------------------------
	.section	.nv.shared._Z15kernel_2_sharediiPfS_,"aw",@nobits
	.sectionflags	@""
	.align	4
.nv.shared._Z15kernel_2_sharediiPfS_:
	.zero		1152


//--------------------- .nv.shared.reserved.0     --------------------------
	.section	.nv.shared.reserved.0,"aw",@nobits
	.weak		__nv_reservedSMEM_offset_0_alias
	.size		__nv_reservedSMEM_offset_0_alias, 0, 64
	.other		__nv_reservedSMEM_offset_0_alias,@"STO_CUDA_RESERVED_SHARED STV_DEFAULT"
__nv_reservedSMEM_offset_0_alias:
	.zero		0
	.zero		64


//--------------------- .nv.constant0._Z15kernel_2_sharediiPfS_ --------------------------
	.section	.nv.constant0._Z15kernel_2_sharediiPfS_,"a",@progbits
	.sectionflags	@""
	.align	4
.nv.constant0._Z15kernel_2_sharediiPfS_:
	.zero		920


//--------------------- .nv.constant0._Z8kernel_1iiPfS_ --------------------------
	.section	.nv.constant0._Z8kernel_1iiPfS_,"a",@progbits
	.sectionflags	@""
	.align	4
.nv.constant0._Z8kernel_1iiPfS_:
	.zero		920


//--------------------- SYMBOLS --------------------------

	.type		.nv.reservedSmem.offset0,@object
	.size		.nv.reservedSmem.offset0,0x4
	.type		.nv.reservedSmem.cap,@object
	.size		.nv.reservedSmem.cap,0x4
	.type		vprintf,@function
